//
// Generated by NVIDIA NVVM Compiler
//
// Compiler Build ID: CL-36424714
// Cuda compilation tools, release 13.0, V13.0.88
// Based on NVVM 20.0.0
//

.version 9.0
.target sm_100
.address_size 64

	// .globl	_Z19registerTiledMatMulPfS_S_i
// _ZZ19registerTiledMatMulPfS_S_iE5tileA has been demoted
// _ZZ19registerTiledMatMulPfS_S_iE5tileB has been demoted

.visible .entry _Z19registerTiledMatMulPfS_S_i(
	.param .u64 .ptr .align 1 _Z19registerTiledMatMulPfS_S_i_param_0,
	.param .u64 .ptr .align 1 _Z19registerTiledMatMulPfS_S_i_param_1,
	.param .u64 .ptr .align 1 _Z19registerTiledMatMulPfS_S_i_param_2,
	.param .u32 _Z19registerTiledMatMulPfS_S_i_param_3
)
{
	.reg .pred 	%p<15>;
	.reg .b32 	%r<70>;
	.reg .b32 	%f<157>;
	.reg .b64 	%rd<32>;
	// demoted variable
	.shared .align 4 .b8 _ZZ19registerTiledMatMulPfS_S_iE5tileA[2048];
	// demoted variable
	.shared .align 4 .b8 _ZZ19registerTiledMatMulPfS_S_iE5tileB[2048];
	ld.param.u64 	%rd5, [_Z19registerTiledMatMulPfS_S_i_param_0];
	ld.param.u64 	%rd6, [_Z19registerTiledMatMulPfS_S_i_param_1];
	ld.param.u64 	%rd7, [_Z19registerTiledMatMulPfS_S_i_param_2];
	ld.param.u32 	%r36, [_Z19registerTiledMatMulPfS_S_i_param_3];
	cvta.to.global.u64 	%rd1, %rd6;
	cvta.to.global.u64 	%rd2, %rd7;
	mov.u32 	%r37, %ctaid.y;
	shl.b32 	%r38, %r37, 5;
	mov.u32 	%r1, %tid.y;
	shl.b32 	%r66, %r1, 1;
	add.s32 	%r3, %r38, %r66;
	mov.u32 	%r39, %ctaid.x;
	shl.b32 	%r4, %r39, 4;
	mov.u32 	%r63, %tid.x;
	add.s32 	%r6, %r4, %r63;
	setp.lt.s32 	%p1, %r36, 1;
	mov.f32 	%f153, 0f00000000;
	mov.f32 	%f154, %f153;
	mov.f32 	%f155, %f153;
	mov.f32 	%f156, %f153;
	@%p1 bra 	$L__BB0_13;
	cvta.to.global.u64 	%rd3, %rd5;
	add.s32 	%r40, %r36, 15;
	shr.u32 	%r41, %r40, 4;
	shl.b32 	%r42, %r63, 2;
	mov.u32 	%r43, _ZZ19registerTiledMatMulPfS_S_iE5tileA;
	shl.b32 	%r44, %r1, 7;
	mov.u32 	%r45, _ZZ19registerTiledMatMulPfS_S_iE5tileB;
	shl.b32 	%r46, %r66, 6;
	add.s32 	%r11, %r43, %r46;
	add.s32 	%r7, %r11, %r42;
	mul.lo.s32 	%r47, %r3, %r36;
	add.s32 	%r48, %r47, %r36;
	shl.b32 	%r49, %r63, 3;
	add.s32 	%r10, %r45, %r49;
	add.s32 	%r8, %r10, %r44;
	add.s32 	%r9, %r6, 1;
	neg.s32 	%r69, %r41;
	mul.lo.s32 	%r50, %r1, %r36;
	shl.b32 	%r68, %r50, 1;
	shl.b32 	%r14, %r36, 4;
	add.s32 	%r51, %r63, %r68;
	add.s32 	%r67, %r51, %r4;
	add.s32 	%r65, %r63, %r48;
	add.s32 	%r64, %r63, %r47;
	mov.f32 	%f153, 0f00000000;
	cvt.s64.s32 	%rd14, %r6;
$L__BB0_2:
	setp.ge.u32 	%p2, %r3, %r36;
	mul.wide.s32 	%rd8, %r64, 4;
	add.s64 	%rd4, %rd3, %rd8;
	setp.ge.s32 	%p3, %r63, %r36;
	mov.f32 	%f151, 0f00000000;
	or.pred  	%p4, %p2, %p3;
	@%p4 bra 	$L__BB0_4;
	ld.global.f32 	%f151, [%rd4];
$L__BB0_4:
	setp.lt.s32 	%p5, %r63, %r36;
	add.s32 	%r52, %r3, 1;
	setp.lt.u32 	%p6, %r52, %r36;
	st.shared.f32 	[%r7], %f151;
	and.pred  	%p7, %p6, %p5;
	@%p7 bra 	$L__BB0_6;
	mov.b32 	%r53, 0;
	st.shared.u32 	[%r7+64], %r53;
	bra.uni 	$L__BB0_7;
$L__BB0_6:
	mul.wide.s32 	%rd9, %r65, 4;
	add.s64 	%rd10, %rd3, %rd9;
	ld.global.f32 	%f20, [%rd10];
	st.shared.f32 	[%r7+64], %f20;
$L__BB0_7:
	mov.f32 	%f152, 0f00000000;
	max.s32 	%r54, %r66, %r6;
	setp.ge.s32 	%p8, %r54, %r36;
	@%p8 bra 	$L__BB0_9;
	mul.wide.s32 	%rd11, %r67, 4;
	add.s64 	%rd12, %rd1, %rd11;
	ld.global.f32 	%f152, [%rd12];
$L__BB0_9:
	st.shared.f32 	[%r8], %f152;
	max.s32 	%r55, %r66, %r9;
	setp.lt.s32 	%p9, %r55, %r36;
	@%p9 bra 	$L__BB0_11;
	mov.b32 	%r56, 0;
	st.shared.u32 	[%r8+4], %r56;
	bra.uni 	$L__BB0_12;
$L__BB0_11:
	cvt.s64.s32 	%rd13, %r68;
	add.s64 	%rd15, %rd14, %rd13;
	shl.b64 	%rd16, %rd15, 2;
	add.s64 	%rd17, %rd1, %rd16;
	ld.global.f32 	%f22, [%rd17+4];
	st.shared.f32 	[%r8+4], %f22;
$L__BB0_12:
	bar.sync 	0;
	ld.shared.f32 	%f23, [%r11];
	ld.shared.f32 	%f24, [%r10];
	fma.rn.f32 	%f25, %f23, %f24, %f156;
	ld.shared.f32 	%f26, [%r10+4];
	fma.rn.f32 	%f27, %f23, %f26, %f155;
	ld.shared.f32 	%f28, [%r11+64];
	fma.rn.f32 	%f29, %f28, %f24, %f154;
	fma.rn.f32 	%f30, %f28, %f26, %f153;
	ld.shared.f32 	%f31, [%r11+4];
	ld.shared.f32 	%f32, [%r10+128];
	fma.rn.f32 	%f33, %f31, %f32, %f25;
	ld.shared.f32 	%f34, [%r10+132];
	fma.rn.f32 	%f35, %f31, %f34, %f27;
	ld.shared.f32 	%f36, [%r11+68];
	fma.rn.f32 	%f37, %f36, %f32, %f29;
	fma.rn.f32 	%f38, %f36, %f34, %f30;
	ld.shared.f32 	%f39, [%r11+8];
	ld.shared.f32 	%f40, [%r10+256];
	fma.rn.f32 	%f41, %f39, %f40, %f33;
	ld.shared.f32 	%f42, [%r10+260];
	fma.rn.f32 	%f43, %f39, %f42, %f35;
	ld.shared.f32 	%f44, [%r11+72];
	fma.rn.f32 	%f45, %f44, %f40, %f37;
	fma.rn.f32 	%f46, %f44, %f42, %f38;
	ld.shared.f32 	%f47, [%r11+12];
	ld.shared.f32 	%f48, [%r10+384];
	fma.rn.f32 	%f49, %f47, %f48, %f41;
	ld.shared.f32 	%f50, [%r10+388];
	fma.rn.f32 	%f51, %f47, %f50, %f43;
	ld.shared.f32 	%f52, [%r11+76];
	fma.rn.f32 	%f53, %f52, %f48, %f45;
	fma.rn.f32 	%f54, %f52, %f50, %f46;
	ld.shared.f32 	%f55, [%r11+16];
	ld.shared.f32 	%f56, [%r10+512];
	fma.rn.f32 	%f57, %f55, %f56, %f49;
	ld.shared.f32 	%f58, [%r10+516];
	fma.rn.f32 	%f59, %f55, %f58, %f51;
	ld.shared.f32 	%f60, [%r11+80];
	fma.rn.f32 	%f61, %f60, %f56, %f53;
	fma.rn.f32 	%f62, %f60, %f58, %f54;
	ld.shared.f32 	%f63, [%r11+20];
	ld.shared.f32 	%f64, [%r10+640];
	fma.rn.f32 	%f65, %f63, %f64, %f57;
	ld.shared.f32 	%f66, [%r10+644];
	fma.rn.f32 	%f67, %f63, %f66, %f59;
	ld.shared.f32 	%f68, [%r11+84];
	fma.rn.f32 	%f69, %f68, %f64, %f61;
	fma.rn.f32 	%f70, %f68, %f66, %f62;
	ld.shared.f32 	%f71, [%r11+24];
	ld.shared.f32 	%f72, [%r10+768];
	fma.rn.f32 	%f73, %f71, %f72, %f65;
	ld.shared.f32 	%f74, [%r10+772];
	fma.rn.f32 	%f75, %f71, %f74, %f67;
	ld.shared.f32 	%f76, [%r11+88];
	fma.rn.f32 	%f77, %f76, %f72, %f69;
	fma.rn.f32 	%f78, %f76, %f74, %f70;
	ld.shared.f32 	%f79, [%r11+28];
	ld.shared.f32 	%f80, [%r10+896];
	fma.rn.f32 	%f81, %f79, %f80, %f73;
	ld.shared.f32 	%f82, [%r10+900];
	fma.rn.f32 	%f83, %f79, %f82, %f75;
	ld.shared.f32 	%f84, [%r11+92];
	fma.rn.f32 	%f85, %f84, %f80, %f77;
	fma.rn.f32 	%f86, %f84, %f82, %f78;
	ld.shared.f32 	%f87, [%r11+32];
	ld.shared.f32 	%f88, [%r10+1024];
	fma.rn.f32 	%f89, %f87, %f88, %f81;
	ld.shared.f32 	%f90, [%r10+1028];
	fma.rn.f32 	%f91, %f87, %f90, %f83;
	ld.shared.f32 	%f92, [%r11+96];
	fma.rn.f32 	%f93, %f92, %f88, %f85;
	fma.rn.f32 	%f94, %f92, %f90, %f86;
	ld.shared.f32 	%f95, [%r11+36];
	ld.shared.f32 	%f96, [%r10+1152];
	fma.rn.f32 	%f97, %f95, %f96, %f89;
	ld.shared.f32 	%f98, [%r10+1156];
	fma.rn.f32 	%f99, %f95, %f98, %f91;
	ld.shared.f32 	%f100, [%r11+100];
	fma.rn.f32 	%f101, %f100, %f96, %f93;
	fma.rn.f32 	%f102, %f100, %f98, %f94;
	ld.shared.f32 	%f103, [%r11+40];
	ld.shared.f32 	%f104, [%r10+1280];
	fma.rn.f32 	%f105, %f103, %f104, %f97;
	ld.shared.f32 	%f106, [%r10+1284];
	fma.rn.f32 	%f107, %f103, %f106, %f99;
	ld.shared.f32 	%f108, [%r11+104];
	fma.rn.f32 	%f109, %f108, %f104, %f101;
	fma.rn.f32 	%f110, %f108, %f106, %f102;
	ld.shared.f32 	%f111, [%r11+44];
	ld.shared.f32 	%f112, [%r10+1408];
	fma.rn.f32 	%f113, %f111, %f112, %f105;
	ld.shared.f32 	%f114, [%r10+1412];
	fma.rn.f32 	%f115, %f111, %f114, %f107;
	ld.shared.f32 	%f116, [%r11+108];
	fma.rn.f32 	%f117, %f116, %f112, %f109;
	fma.rn.f32 	%f118, %f116, %f114, %f110;
	ld.shared.f32 	%f119, [%r11+48];
	ld.shared.f32 	%f120, [%r10+1536];
	fma.rn.f32 	%f121, %f119, %f120, %f113;
	ld.shared.f32 	%f122, [%r10+1540];
	fma.rn.f32 	%f123, %f119, %f122, %f115;
	ld.shared.f32 	%f124, [%r11+112];
	fma.rn.f32 	%f125, %f124, %f120, %f117;
	fma.rn.f32 	%f126, %f124, %f122, %f118;
	ld.shared.f32 	%f127, [%r11+52];
	ld.shared.f32 	%f128, [%r10+1664];
	fma.rn.f32 	%f129, %f127, %f128, %f121;
	ld.shared.f32 	%f130, [%r10+1668];
	fma.rn.f32 	%f131, %f127, %f130, %f123;
	ld.shared.f32 	%f132, [%r11+116];
	fma.rn.f32 	%f133, %f132, %f128, %f125;
	fma.rn.f32 	%f134, %f132, %f130, %f126;
	ld.shared.f32 	%f135, [%r11+56];
	ld.shared.f32 	%f136, [%r10+1792];
	fma.rn.f32 	%f137, %f135, %f136, %f129;
	ld.shared.f32 	%f138, [%r10+1796];
	fma.rn.f32 	%f139, %f135, %f138, %f131;
	ld.shared.f32 	%f140, [%r11+120];
	fma.rn.f32 	%f141, %f140, %f136, %f133;
	fma.rn.f32 	%f142, %f140, %f138, %f134;
	ld.shared.f32 	%f143, [%r11+60];
	ld.shared.f32 	%f144, [%r10+1920];
	fma.rn.f32 	%f156, %f143, %f144, %f137;
	ld.shared.f32 	%f145, [%r10+1924];
	fma.rn.f32 	%f155, %f143, %f145, %f139;
	ld.shared.f32 	%f146, [%r11+124];
	fma.rn.f32 	%f154, %f146, %f144, %f141;
	fma.rn.f32 	%f153, %f146, %f145, %f142;
	bar.sync 	0;
	add.s32 	%r69, %r69, 1;
	setp.ne.s32 	%p10, %r69, 0;
	add.s32 	%r68, %r68, %r14;
	add.s32 	%r67, %r67, %r14;
	add.s32 	%r66, %r66, 16;
	add.s32 	%r65, %r65, 16;
	add.s32 	%r64, %r64, 16;
	add.s32 	%r63, %r63, 16;
	@%p10 bra 	$L__BB0_2;
$L__BB0_13:
	mul.lo.s32 	%r32, %r3, %r36;
	max.s32 	%r57, %r3, %r6;
	setp.ge.s32 	%p11, %r57, %r36;
	@%p11 bra 	$L__BB0_15;
	add.s32 	%r58, %r6, %r32;
	mul.wide.s32 	%rd18, %r58, 4;
	add.s64 	%rd19, %rd2, %rd18;
	st.global.f32 	[%rd19], %f156;
$L__BB0_15:
	add.s32 	%r33, %r6, 1;
	max.s32 	%r59, %r3, %r33;
	setp.ge.s32 	%p12, %r59, %r36;
	@%p12 bra 	$L__BB0_17;
	cvt.s64.s32 	%rd20, %r32;
	cvt.s64.s32 	%rd21, %r6;
	add.s64 	%rd22, %rd21, %rd20;
	shl.b64 	%rd23, %rd22, 2;
	add.s64 	%rd24, %rd2, %rd23;
	st.global.f32 	[%rd24+4], %f155;
$L__BB0_17:
	add.s32 	%r34, %r3, 1;
	add.s32 	%r35, %r32, %r36;
	max.s32 	%r60, %r34, %r6;
	setp.ge.s32 	%p13, %r60, %r36;
	@%p13 bra 	$L__BB0_19;
	add.s32 	%r61, %r6, %r35;
	mul.wide.s32 	%rd25, %r61, 4;
	add.s64 	%rd26, %rd2, %rd25;
	st.global.f32 	[%rd26], %f154;
$L__BB0_19:
	max.s32 	%r62, %r34, %r33;
	setp.ge.s32 	%p14, %r62, %r36;
	@%p14 bra 	$L__BB0_21;
	cvt.s64.s32 	%rd27, %r35;
	cvt.s64.s32 	%rd28, %r6;
	add.s64 	%rd29, %rd28, %rd27;
	shl.b64 	%rd30, %rd29, 2;
	add.s64 	%rd31, %rd2, %rd30;
	st.global.f32 	[%rd31+4], %f153;
$L__BB0_21:
	ret;

}


// ===== COMPILED SASS (sm_100) =====

	.target	sm_100

	.elftype	@"ET_EXEC"


//--------------------- .note.nv.tkinfo           --------------------------
	.section	.note.nv.tkinfo,"",@"SHT_NOTE"
	.sectionflags	@"SHF_NOTE_NV_TKINFO"
	.tkinfo
        /*0018*/ 	.word	0x00000002
        /*0030*/ 	.string	""
        /*0030*/ 	.string	"ptxas"
        /*0030*/ 	.string	"Cuda compilation tools, release 13.0, V13.0.88"
        /*0030*/ 	.string	"Build cuda_13.0.r13.0/compiler.36424714_0"
        /*0030*/ 	.string	"-arch sm_100 -m 64 "



//--------------------- .note.nv.cuinfo           --------------------------
	.section	.note.nv.cuinfo,"",@"SHT_NOTE"
	.sectionflags	@"SHF_NOTE_NV_CUINFO"
        /*0018*/ 	.short	0x0002
        /*001a*/ 	.short	0x0064
        /*001c*/ 	.short	0x0082
	.zero		2


//--------------------- .nv.info                  --------------------------
	.section	.nv.info,"",@"SHT_CUDA_INFO"
	.align	4


	//----- nvinfo : EIATTR_REGCOUNT
	.align		4
        /*0000*/ 	.byte	0x04, 0x2f
        /*0002*/ 	.short	(.L_1 - .L_0)
	.align		4
.L_0:
        /*0004*/ 	.word	index@(_Z19registerTiledMatMulPfS_S_i)
        /*0008*/ 	.word	0x00000028


	//----- nvinfo : EIATTR_FRAME_SIZE
	.align		4
.L_1:
        /*000c*/ 	.byte	0x04, 0x11
        /*000e*/ 	.short	(.L_3 - .L_2)
	.align		4
.L_2:
        /*0010*/ 	.word	index@(_Z19registerTiledMatMulPfS_S_i)
        /*0014*/ 	.word	0x00000000


	//----- nvinfo : EIATTR_MIN_STACK_SIZE
	.align		4
.L_3:
        /*0018*/ 	.byte	0x04, 0x12
        /*001a*/ 	.short	(.L_5 - .L_4)
	.align		4
.L_4:
        /*001c*/ 	.word	index@(_Z19registerTiledMatMulPfS_S_i)
        /*0020*/ 	.word	0x00000000
.L_5:


//--------------------- .nv.compat                --------------------------
	.section	.nv.compat,"",@"SHT_CUDA_COMPAT_INFO"
	.align	4
        /*0000*/ 	.byte	0x02, 0x09, 0x00, 0x00, 0x02, 0x02, 0x01, 0x00, 0x02, 0x05, 0x05, 0x00, 0x03, 0x07, 0x01, 0x01
        /*0010*/ 	.byte	0x02, 0x03, 0x00, 0x00, 0x02, 0x06, 0x01, 0x00, 0x04, 0x0b, 0x08, 0x00, 0x09, 0x00, 0x00, 0x00
        /*0020*/ 	.byte	0x00, 0x00, 0x00, 0x00


//--------------------- .nv.info._Z19registerTiledMatMulPfS_S_i --------------------------
	.section	.nv.info._Z19registerTiledMatMulPfS_S_i,"",@"SHT_CUDA_INFO"
	.sectionflags	@""
	.align	4


	//----- nvinfo : EIATTR_CUDA_API_VERSION
	.align		4
        /*0000*/ 	.byte	0x04, 0x37
        /*0002*/ 	.short	(.L_7 - .L_6)
.L_6:
        /*0004*/ 	.word	0x00000082


	//----- nvinfo : EIATTR_KPARAM_INFO
	.align		4
.L_7:
        /*0008*/ 	.byte	0x04, 0x17
        /*000a*/ 	.short	(.L_9 - .L_8)
.L_8:
        /*000c*/ 	.word	0x00000000
        /*0010*/ 	.short	0x0003
        /*0012*/ 	.short	0x0018
        /*0014*/ 	.byte	0x00, 0xf0, 0x11, 0x00


	//----- nvinfo : EIATTR_KPARAM_INFO
	.align		4
.L_9:
        /*0018*/ 	.byte	0x04, 0x17
        /*001a*/ 	.short	(.L_11 - .L_10)
.L_10:
        /*001c*/ 	.word	0x00000000
        /*0020*/ 	.short	0x0002
        /*0022*/ 	.short	0x0010
        /*0024*/ 	.byte	0x00, 0xf5, 0x21, 0x00


	//----- nvinfo : EIATTR_KPARAM_INFO
	.align		4
.L_11:
        /*0028*/ 	.byte	0x04, 0x17
        /*002a*/ 	.short	(.L_13 - .L_12)
.L_12:
        /*002c*/ 	.word	0x00000000
        /*0030*/ 	.short	0x0001
        /*0032*/ 	.short	0x0008
        /*0034*/ 	.byte	0x00, 0xf5, 0x21, 0x00


	//----- nvinfo : EIATTR_KPARAM_INFO
	.align		4
.L_13:
        /*0038*/ 	.byte	0x04, 0x17
        /*003a*/ 	.short	(.L_15 - .L_14)
.L_14:
        /*003c*/ 	.word	0x00000000
        /*0040*/ 	.short	0x0000
        /*0042*/ 	.short	0x0000
        /*0044*/ 	.byte	0x00, 0xf5, 0x21, 0x00


	//----- nvinfo : EIATTR_SPARSE_MMA_MASK
	.align		4
.L_15:
        /*0048*/ 	.byte	0x03, 0x50
        /*004a*/ 	.short	0x0000


	//----- nvinfo : EIATTR_MAXREG_COUNT
	.align		4
        /*004c*/ 	.byte	0x03, 0x1b
        /*004e*/ 	.short	0x00ff


	//----- nvinfo : EIATTR_NUM_BARRIERS
	.align		4
        /*0050*/ 	.byte	0x02, 0x4c
        /*0052*/ 	.byte	0x01
	.zero		1


	//----- nvinfo : EIATTR_MERCURY_ISA_VERSION
	.align		4
        /*0054*/ 	.byte	0x03, 0x5f
        /*0056*/ 	.short	0x0101


	//----- nvinfo : EIATTR_VRC_CTA_INIT_COUNT
	.align		4
        /*0058*/ 	.byte	0x02, 0x4a
	.zero		1
	.zero		1


	//----- nvinfo : EIATTR_EXIT_INSTR_OFFSETS
	.align		4
        /*005c*/ 	.byte	0x04, 0x1c
        /*005e*/ 	.short	(.L_17 - .L_16)


	//   ....[0]....
.L_16:
        /*0060*/ 	.word	0x00000c30


	//   ....[1]....
        /*0064*/ 	.word	0x00000cb0


	//----- nvinfo : EIATTR_CBANK_PARAM_SIZE
	.align		4
.L_17:
        /*0068*/ 	.byte	0x03, 0x19
        /*006a*/ 	.short	0x001c


	//----- nvinfo : EIATTR_PARAM_CBANK
	.align		4
        /*006c*/ 	.byte	0x04, 0x0a
        /*006e*/ 	.short	(.L_19 - .L_18)
	.align		4
.L_18:
        /*0070*/ 	.word	index@(.nv.constant0._Z19registerTiledMatMulPfS_S_i)
        /*0074*/ 	.short	0x0380
        /*0076*/ 	.short	0x001c


	//----- nvinfo : EIATTR_SW_WAR
	.align		4
.L_19:
        /*0078*/ 	.byte	0x04, 0x36
        /*007a*/ 	.short	(.L_21 - .L_20)
.L_20:
        /*007c*/ 	.word	0x00000008
.L_21:


//--------------------- .nv.callgraph             --------------------------
	.section	.nv.callgraph,"",@"SHT_CUDA_CALLGRAPH"
	.align	4
	.sectionentsize	8
	.align		4
        /*0000*/ 	.word	0x00000000
	.align		4
        /*0004*/ 	.word	0xffffffff
	.align		4
        /*0008*/ 	.word	0x00000000
	.align		4
        /*000c*/ 	.word	0xfffffffe
	.align		4
        /*0010*/ 	.word	0x00000000
	.align		4
        /*0014*/ 	.word	0xfffffffd
	.align		4
        /*0018*/ 	.word	0x00000000
	.align		4
        /*001c*/ 	.word	0xfffffffc


//--------------------- .text._Z19registerTiledMatMulPfS_S_i --------------------------
	.section	.text._Z19registerTiledMatMulPfS_S_i,"ax",@progbits
	.align	128
        .global         _Z19registerTiledMatMulPfS_S_i
        .type           _Z19registerTiledMatMulPfS_S_i,@function
        .size           _Z19registerTiledMatMulPfS_S_i,(.L_x_3 - _Z19registerTiledMatMulPfS_S_i)
        .other          _Z19registerTiledMatMulPfS_S_i,@"STO_CUDA_ENTRY STV_DEFAULT"
_Z19registerTiledMatMulPfS_S_i:
.text._Z19registerTiledMatMulPfS_S_i:
[----:B------:R-:W-:Y:S01]  /*0000*/  LDC R1, c[0x0][0x37c] ;  /* 0x0000df00ff017b82 */ /* 0x000fe20000000800 */
[----:B------:R-:W0:Y:S01]  /*0010*/  LDCU UR4, c[0x0][0x398] ;  /* 0x00007300ff0477ac */ /* 0x000e220008000800 */
[----:B------:R-:W1:Y:S01]  /*0020*/  S2R R8, SR_TID.Y ;  /* 0x0000000000087919 */ /* 0x000e620000002200 */
[----:B------:R-:W-:Y:S01]  /*0030*/  HFMA2 R33, -RZ, RZ, 0, 0 ;  /* 0x00000000ff217431 */ /* 0x000fe200000001ff */
[----:B------:R-:W-:Y:S01]  /*0040*/  MOV R27, RZ ;  /* 0x000000ff001b7202 */ /* 0x000fe20000000f00 */
[----:B------:R-:W2:Y:S01]  /*0050*/  LDCU.64 UR8, c[0x0][0x358] ;  /* 0x00006b00ff0877ac */ /* 0x000ea20008000a00 */
[----:B------:R-:W3:Y:S01]  /*0060*/  S2R R7, SR_CTAID.X ;  /* 0x0000000000077919 */ /* 0x000ee20000002500 */
[----:B------:R-:W-:Y:S01]  /*0070*/  CS2R R24, SRZ ;  /* 0x0000000000187805 */ /* 0x000fe2000001ff00 */
[----:B------:R-:W3:Y:S01]  /*0080*/  S2R R30, SR_TID.X ;  /* 0x00000000001e7919 */ /* 0x000ee20000002100 */
[----:B------:R-:W4:Y:S01]  /*0090*/  S2R R5, SR_CTAID.Y ;  /* 0x0000000000057919 */ /* 0x000f220000002600 */
[----:B0-----:R-:W-:-:S04]  /*00a0*/  MOV R3, UR4 ;  /* 0x0000000400037c02 */ /* 0x001fc80008000f00 */
[----:B------:R-:W-:Y:S02]  /*00b0*/  ISETP.GE.AND P0, PT, R3, 0x1, PT ;  /* 0x000000010300780c */ /* 0x000fe40003f06270 */
[----:B-1----:R-:W-:Y:S02]  /*00c0*/  SHF.L.U32 R32, R8, 0x1, RZ ;  /* 0x0000000108207819 */ /* 0x002fe400000006ff */
[----:B---3--:R-:W-:Y:S02]  /*00d0*/  LEA R31, R7, R30, 0x4 ;  /* 0x0000001e071f7211 */ /* 0x008fe400078e20ff */
[----:B----4-:R-:W-:-:S07]  /*00e0*/  LEA R34, R5, R32, 0x5 ;  /* 0x0000002005227211 */ /* 0x010fce00078e28ff */
[----:B--2---:R-:W-:Y:S05]  /*00f0*/  @!P0 BRA `(.L_x_0) ;  /* 0x0000000800608947 */ /* 0x004fea0003800000 */
[----:B------:R-:W0:Y:S01]  /*0100*/  S2UR UR6, SR_CgaCtaId ;  /* 0x00000000000679c3 */ /* 0x000e220000008800 */
[-C--:B------:R-:W-:Y:S01]  /*0110*/  IMAD R28, R8, R3.reuse, RZ ;  /* 0x00000003081c7224 */ /* 0x080fe200078e02ff */
[----:B------:R-:W-:Y:S01]  /*0120*/  UMOV UR4, 0x400 ;  /* 0x0000040000047882 */ /* 0x000fe20000000000 */
[----:B------:R-:W-:Y:S01]  /*0130*/  IADD3 R0, PT, PT, R3, 0xf, RZ ;  /* 0x0000000f03007810 */ /* 0x000fe20007ffe0ff */
[----:B------:R-:W-:Y:S01]  /*0140*/  UIADD3 UR5, UPT, UPT, UR4, 0x800, URZ ;  /* 0x0000080004057890 */ /* 0x000fe2000fffe0ff */
[----:B------:R-:W-:Y:S01]  /*0150*/  IADD3 R29, PT, PT, R31, 0x1, RZ ;  /* 0x000000011f1d7810 */ /* 0x000fe20007ffe0ff */
[----:B------:R-:W-:Y:S01]  /*0160*/  IMAD R6, R34, R3, R30 ;  /* 0x0000000322067224 */ /* 0x000fe200078e021e */
[----:B------:R-:W-:Y:S02]  /*0170*/  SHF.L.U32 R28, R28, 0x1, RZ ;  /* 0x000000011c1c7819 */ /* 0x000fe400000006ff */
[----:B------:R-:W-:Y:S02]  /*0180*/  SHF.R.U32.HI R21, RZ, 0x4, R0 ;  /* 0x00000004ff157819 */ /* 0x000fe40000011600 */
[----:B------:R-:W-:-:S02]  /*0190*/  IADD3 R20, PT, PT, R30, R28, RZ ;  /* 0x0000001c1e147210 */ /* 0x000fc40007ffe0ff */
[----:B------:R-:W-:Y:S02]  /*01a0*/  MOV R33, RZ ;  /* 0x000000ff00217202 */ /* 0x000fe40000000f00 */
[----:B------:R-:W-:Y:S01]  /*01b0*/  LEA R20, R7, R20, 0x4 ;  /* 0x0000001407147211 */ /* 0x000fe200078e20ff */
[----:B------:R-:W-:Y:S01]  /*01c0*/  IMAD R7, R34, R3, R3 ;  /* 0x0000000322077224 */ /* 0x000fe200078e0203 */
[----:B------:R-:W-:-:S04]  /*01d0*/  IADD3 R21, PT, PT, -R21, RZ, RZ ;  /* 0x000000ff15157210 */ /* 0x000fc80007ffe1ff */
[----:B------:R-:W-:Y:S01]  /*01e0*/  IADD3 R7, PT, PT, R30, R7, RZ ;  /* 0x000000071e077210 */ /* 0x000fe20007ffe0ff */
[----:B0-----:R-:W-:Y:S02]  /*01f0*/  ULEA UR4, UR6, UR4, 0x18 ;  /* 0x0000000406047291 */ /* 0x001fe4000f8ec0ff */
[----:B------:R-:W-:-:S04]  /*0200*/  ULEA UR5, UR6, UR5, 0x18 ;  /* 0x0000000506057291 */ /* 0x000fc8000f8ec0ff */
[----:B------:R-:W-:Y:S02]  /*0210*/  LEA R2, R32, UR4, 0x6 ;  /* 0x0000000420027c11 */ /* 0x000fe4000f8e30ff */
[C---:B------:R-:W-:Y:S02]  /*0220*/  LEA R0, R30.reuse, UR5, 0x3 ;  /* 0x000000051e007c11 */ /* 0x040fe4000f8e18ff */
[----:B------:R-:W-:Y:S02]  /*0230*/  LEA R4, R30, R2, 0x2 ;  /* 0x000000021e047211 */ /* 0x000fe400078e10ff */
[----:B------:R-:W-:-:S07]  /*0240*/  LEA R5, R8, R0, 0x7 ;  /* 0x0000000008057211 */ /* 0x000fce00078e38ff */
.L_x_1:
[----:B------:R-:W0:Y:S01]  /*0250*/  LDC R3, c[0x0][0x398] ;  /* 0x0000e600ff037b82 */ /* 0x000e220000000800 */
[-C--:B------:R-:W-:Y:S02]  /*0260*/  VIMNMX R10, PT, PT, R29, R32.reuse, !PT ;  /* 0x000000201d0a7248 */ /* 0x080fe40007fe0100 */
[----:B------:R-:W-:Y:S02]  /*0270*/  CS2R R22, SRZ ;  /* 0x0000000000167805 */ /* 0x000fe4000001ff00 */
[----:B------:R-:W-:-:S03]  /*0280*/  VIMNMX R8, PT, PT, R31, R32, !PT ;  /* 0x000000201f087248 */ /* 0x000fc60007fe0100 */
[----:B------:R-:W1:Y:S01]  /*0290*/  LDC.64 R14, c[0x0][0x380] ;  /* 0x0000e000ff0e7b82 */ /* 0x000e620000000a00 */
[-C--:B0-----:R-:W-:Y:S02]  /*02a0*/  ISETP.GE.AND P2, PT, R10, R3.reuse, PT ;  /* 0x000000030a00720c */ /* 0x081fe40003f46270 */
[-C--:B------:R-:W-:Y:S02]  /*02b0*/  ISETP.GE.AND P3, PT, R8, R3.reuse, PT ;  /* 0x000000030800720c */ /* 0x080fe40003f66270 */
[----:B------:R-:W-:Y:S02]  /*02c0*/  IADD3 R10, PT, PT, R34, 0x1, RZ ;  /* 0x00000001220a7810 */ /* 0x000fe40007ffe0ff */
[CC--:B------:R-:W-:Y:S02]  /*02d0*/  ISETP.GE.AND P0, PT, R30.reuse, R3.reuse, PT ;  /* 0x000000031e00720c */ /* 0x0c0fe40003f06270 */
[-C--:B------:R-:W-:Y:S02]  /*02e0*/  ISETP.GE.AND P1, PT, R30, R3.reuse, PT ;  /* 0x000000031e00720c */ /* 0x080fe40003f26270 */
[-C--:B------:R-:W-:Y:S01]  /*02f0*/  ISETP.LT.U32.AND P0, PT, R10, R3.reuse, !P0 ;  /* 0x000000030a00720c */ /* 0x080fe20004701070 */
[----:B-1----:R-:W-:Y:S01]  /*0300*/  IMAD.WIDE R10, R6, 0x4, R14 ;  /* 0x00000004060a7825 */ /* 0x002fe200078e020e */
[----:B------:R-:W-:Y:S01]  /*0310*/  ISETP.GE.U32.OR P1, PT, R34, R3, P1 ;  /* 0x000000032200720c */ /* 0x000fe20000f26470 */
[----:B------:R-:W0:Y:S01]  /*0320*/  @!P2 LDC.64 R8, c[0x0][0x388] ;  /* 0x0000e200ff08ab82 */ /* 0x000e220000000a00 */
[----:B------:R-:W-:-:S02]  /*0330*/  @!P2 SHF.R.S32.HI R18, RZ, 0x1f, R28 ;  /* 0x0000001fff12a819 */ /* 0x000fc4000001141c */
[----:B------:R-:W-:-:S04]  /*0340*/  @!P2 IADD3 R16, P4, PT, R31, R28, RZ ;  /* 0x0000001c1f10a210 */ /* 0x000fc80007f9e0ff */
[----:B------:R-:W-:Y:S01]  /*0350*/  @!P2 LEA.HI.X.SX32 R17, R31, R18, 0x1, P4 ;  /* 0x000000121f11a211 */ /* 0x000fe200020f0eff */
[----:B------:R-:W1:Y:S02]  /*0360*/  @!P3 LDC.64 R12, c[0x0][0x388] ;  /* 0x0000e200ff0cbb82 */ /* 0x000e640000000a00 */
[----:B------:R-:W-:Y:S02]  /*0370*/  @P0 IMAD.WIDE R14, R7, 0x4, R14 ;  /* 0x00000004070e0825 */ /* 0x000fe400078e020e */
[----:B------:R-:W2:Y:S04]  /*0380*/  @!P1 LDG.E R23, desc[UR8][R10.64] ;  /* 0x000000080a179981 */ /* 0x000ea8000c1e1900 */
[----:B------:R-:W3:Y:S01]  /*0390*/  @P0 LDG.E R37, desc[UR8][R14.64] ;  /* 0x000000080e250981 */ /* 0x000ee2000c1e1900 */
[----:B0-----:R-:W-:-:S04]  /*03a0*/  @!P2 LEA R18, P4, R16, R8, 0x2 ;  /* 0x000000081012a211 */ /* 0x001fc800078810ff */
[----:B------:R-:W-:Y:S01]  /*03b0*/  @!P2 LEA.HI.X R19, R16, R9, R17, 0x2, P4 ;  /* 0x000000091013a211 */ /* 0x000fe200020f1411 */
[----:B-1----:R-:W-:-:S04]  /*03c0*/  @!P3 IMAD.WIDE R12, R20, 0x4, R12 ;  /* 0x00000004140cb825 */ /* 0x002fc800078e020c */
[----:B------:R-:W4:Y:S04]  /*03d0*/  @!P2 LDG.E R26, desc[UR8][R18.64+0x4] ;  /* 0x00000408121aa981 */ /* 0x000f28000c1e1900 */
[----:B------:R-:W5:Y:S04]  /*03e0*/  @!P3 LDG.E R22, desc[UR8][R12.64] ;  /* 0x000000080c16b981 */ /* 0x000f68000c1e1900 */
[----:B------:R-:W-:Y:S04]  /*03f0*/  @!P0 STS [R4+0x40], RZ ;  /* 0x000040ff04008388 */ /* 0x000fe80000000800 */
[----:B--2---:R-:W-:Y:S04]  /*0400*/  STS [R4], R23 ;  /* 0x0000001704007388 */ /* 0x004fe80000000800 */
[----:B---3--:R-:W-:Y:S04]  /*0410*/  @P0 STS [R4+0x40], R37 ;  /* 0x0000402504000388 */ /* 0x008fe80000000800 */
[----:B------:R-:W-:Y:S04]  /*0420*/  @P2 STS [R5+0x4], RZ ;  /* 0x000004ff05002388 */ /* 0x000fe80000000800 */
[----:B----4-:R-:W-:Y:S04]  /*0430*/  @!P2 STS [R5+0x4], R26 ;  /* 0x0000041a0500a388 */ /* 0x010fe80000000800 */
[----:B-----5:R-:W-:Y:S01]  /*0440*/  STS [R5], R22 ;  /* 0x0000001605007388 */ /* 0x020fe20000000800 */
[----:B------:R-:W-:Y:S06]  /*0450*/  BAR.SYNC.DEFER_BLOCKING 0x0 ;  /* 0x0000000000007b1d */ /* 0x000fec0000010000 */
[----:B------:R-:W-:Y:S04]  /*0460*/  LDS.64 R16, [R0] ;  /* 0x0000000000107984 */ /* 0x000fe80000000a00 */
[----:B------:R-:W0:Y:S04]  /*0470*/  LDS.128 R8, [R2] ;  /* 0x0000000002087984 */ /* 0x000e280000000c00 */
[----:B------:R-:W1:Y:S04]  /*0480*/  LDS.128 R12, [R2+0x40] ;  /* 0x00004000020c7984 */ /* 0x000e680000000c00 */
[----:B------:R-:W2:Y:S04]  /*0490*/  LDS.64 R18, [R0+0x80] ;  /* 0x0000800000127984 */ /* 0x000ea80000000a00 */
[----:B------:R-:W-:Y:S01]  /*04a0*/  LDS.64 R22, [R0+0x180] ;  /* 0x0001800000167984 */ /* 0x000fe20000000a00 */
[C---:B0-----:R-:W-:Y:S01]  /*04b0*/  FFMA R35, R8.reuse, R16, R25 ;  /* 0x0000001008237223 */ /* 0x041fe20000000019 */
[----:B------:R-:W-:-:S02]  /*04c0*/  FFMA R8, R8, R17, R24 ;  /* 0x0000001108087223 */ /* 0x000fc40000000018 */
[----:B------:R-:W0:Y:S01]  /*04d0*/  LDS.64 R24, [R0+0x100] ;  /* 0x0001000000187984 */ /* 0x000e220000000a00 */
[----:B-1----:R-:W-:Y:S01]  /*04e0*/  FFMA R16, R16, R12, R27 ;  /* 0x0000000c10107223 */ /* 0x002fe2000000001b */
[----:B------:R-:W-:Y:S01]  /*04f0*/  FFMA R12, R12, R17, R33 ;  /* 0x000000110c0c7223 */ /* 0x000fe20000000021 */
[C---:B--2---:R-:W-:Y:S01]  /*0500*/  FFMA R27, R18.reuse, R9, R35 ;  /* 0x00000009121b7223 */ /* 0x044fe20000000023 */
[----:B------:R-:W-:Y:S01]  /*0510*/  FFMA R9, R9, R19, R8 ;  /* 0x0000001309097223 */ /* 0x000fe20000000008 */
[-C--:B------:R-:W-:Y:S01]  /*0520*/  FFMA R33, R18, R13.reuse, R16 ;  /* 0x0000000d12217223 */ /* 0x080fe20000000010 */
[----:B------:R-:W-:Y:S02]  /*0530*/  FFMA R8, R19, R13, R12 ;  /* 0x0000000d13087223 */ /* 0x000fe4000000000c */
[----:B------:R-:W-:Y:S04]  /*0540*/  LDS.64 R12, [R0+0x200] ;  /* 0x00020000000c7984 */ /* 0x000fe80000000a00 */
[----:B------:R-:W1:Y:S01]  /*0550*/  LDS.128 R16, [R2+0x10] ;  /* 0x0000100002107984 */ /* 0x000e620000000c00 */
[----:B0-----:R-:W-:Y:S01]  /*0560*/  FFMA R27, R24, R10, R27 ;  /* 0x0000000a181b7223 */ /* 0x001fe2000000001b */
[----:B------:R-:W-:Y:S01]  /*0570*/  FFMA R10, R10, R25, R9 ;  /* 0x000000190a0a7223 */ /* 0x000fe20000000009 */
[-C--:B------:R-:W-:Y:S01]  /*0580*/  FFMA R33, R24, R14.reuse, R33 ;  /* 0x0000000e18217223 */ /* 0x080fe20000000021 */
[----:B------:R-:W-:Y:S01]  /*0590*/  FFMA R14, R25, R14, R8 ;  /* 0x0000000e190e7223 */ /* 0x000fe20000000008 */
[C---:B------:R-:W-:Y:S01]  /*05a0*/  FFMA R25, R22.reuse, R11, R27 ;  /* 0x0000000b16197223 */ /* 0x040fe2000000001b */
[----:B------:R-:W-:Y:S01]  /*05b0*/  FFMA R24, R11, R23, R10 ;  /* 0x000000170b187223 */ /* 0x000fe2000000000a */
[----:B------:R-:W-:Y:S04]  /*05c0*/  LDS.64 R26, [R0+0x280] ;  /* 0x00028000001a7984 */ /* 0x000fe80000000a00 */
[----:B------:R-:W0:Y:S01]  /*05d0*/  LDS.128 R8, [R2+0x50] ;  /* 0x0000500002087984 */ /* 0x000e220000000c00 */
[-C--:B------:R-:W-:Y:S01]  /*05e0*/  FFMA R33, R22, R15.reuse, R33 ;  /* 0x0000000f16217223 */ /* 0x080fe20000000021 */
[----:B------:R-:W-:Y:S01]  /*05f0*/  FFMA R15, R23, R15, R14 ;  /* 0x0000000f170f7223 */ /* 0x000fe2000000000e */
[C---:B-1----:R-:W-:Y:S01]  /*0600*/  FFMA R35, R16.reuse, R12, R25 ;  /* 0x0000000c10237223 */ /* 0x042fe20000000019 */
[-C--:B------:R-:W-:Y:S01]  /*0610*/  FFMA R16, R16, R13.reuse, R24 ;  /* 0x0000000d10107223 */ /* 0x080fe20000000018 */
[----:B------:R-:W-:Y:S04]  /*0620*/  LDS.64 R22, [R0+0x380] ;  /* 0x0003800000167984 */ /* 0x000fe80000000a00 */
[----:B------:R-:W1:Y:S01]  /*0630*/  LDS.64 R24, [R0+0x300] ;  /* 0x0003000000187984 */ /* 0x000e620000000a00 */
[----:B0-----:R-:W-:Y:S01]  /*0640*/  FFMA R12, R12, R8, R33 ;  /* 0x000000080c0c7223 */ /* 0x001fe20000000021 */
[----:B------:R-:W-:Y:S01]  /*0650*/  FFMA R8, R8, R13, R15 ;  /* 0x0000000d08087223 */ /* 0x000fe2000000000f */
[C---:B------:R-:W-:Y:S01]  /*0660*/  FFMA R33, R26.reuse, R17, R35 ;  /* 0x000000111a217223 */ /* 0x040fe20000000023 */
[----:B------:R-:W-:Y:S01]  /*0670*/  FFMA R17, R17, R27, R16 ;  /* 0x0000001b11117223 */ /* 0x000fe20000000010 */
[-C--:B------:R-:W-:Y:S01]  /*0680*/  FFMA R35, R26, R9.reuse, R12 ;  /* 0x000000091a237223 */ /* 0x080fe2000000000c */
[----:B------:R-:W-:Y:S01]  /*0690*/  FFMA R16, R27, R9, R8 ;  /* 0x000000091b107223 */ /* 0x000fe20000000008 */
[----:B------:R-:W-:Y:S04]  /*06a0*/  LDS.128 R12, [R2+0x20] ;  /* 0x00002000020c7984 */ /* 0x000fe80000000c00 */
[----:B------:R-:W0:Y:S01]  /*06b0*/  LDS.64 R8, [R0+0x400] ;  /* 0x0004000000087984 */ /* 0x000e220000000a00 */
[----:B-1----:R-:W-:Y:S01]  /*06c0*/  FFMA R27, R24, R18, R33 ;  /* 0x00000012181b7223 */ /* 0x002fe20000000021 */
[----:B------:R-:W-:Y:S01]  /*06d0*/  FFMA R18, R18, R25, R17 ;  /* 0x0000001912127223 */ /* 0x000fe20000000011 */
[-C--:B------:R-:W-:Y:S01]  /*06e0*/  FFMA R33, R24, R10.reuse, R35 ;  /* 0x0000000a18217223 */ /* 0x080fe20000000023 */
[----:B------:R-:W-:Y:S01]  /*06f0*/  FFMA R10, R25, R10, R16 ;  /* 0x0000000a190a7223 */ /* 0x000fe20000000010 */
[C---:B------:R-:W-:Y:S01]  /*0700*/  FFMA R27, R22.reuse, R19, R27 ;  /* 0x00000013161b7223 */ /* 0x040fe2000000001b */
[----:B------:R-:W-:Y:S01]  /*0710*/  FFMA R26, R19, R23, R18 ;  /* 0x00000017131a7223 */ /* 0x000fe20000000012 */
[----:B------:R-:W-:Y:S04]  /*0720*/  LDS.64 R24, [R0+0x480] ;  /* 0x0004800000187984 */ /* 0x000fe80000000a00 */
[----:B------:R-:W1:Y:S01]  /*0730*/  LDS.128 R16, [R2+0x60] ;  /* 0x0000600002107984 */ /* 0x000e620000000c00 */
[-C--:B------:R-:W-:Y:S01]  /*0740*/  FFMA R33, R22, R11.reuse, R33 ;  /* 0x0000000b16217223 */ /* 0x080fe20000000021 */
[----:B------:R-:W-:-:S02]  /*0750*/  FFMA R11, R23, R11, R10 ;  /* 0x0000000b170b7223 */ /* 0x000fc4000000000a */
[----:B------:R-:W-:Y:S01]  /*0760*/  LDS.64 R22, [R0+0x580] ;  /* 0x0005800000167984 */ /* 0x000fe20000000a00 */
[C---:B0-----:R-:W-:Y:S01]  /*0770*/  FFMA R35, R12.reuse, R8, R27 ;  /* 0x000000080c237223 */ /* 0x041fe2000000001b */
[----:B------:R-:W-:Y:S02]  /*0780*/  FFMA R12, R12, R9, R26 ;  /* 0x000000090c0c7223 */ /* 0x000fe4000000001a */
[----:B------:R-:W0:Y:S01]  /*0790*/  LDS.64 R26, [R0+0x500] ;  /* 0x00050000001a7984 */ /* 0x000e220000000a00 */
[----:B-1----:R-:W-:Y:S01]  /*07a0*/  FFMA R8, R8, R16, R33 ;  /* 0x0000001008087223 */ /* 0x002fe20000000021 */
[----:B------:R-:W-:Y:S01]  /*07b0*/  FFMA R33, R24, R13, R35 ;  /* 0x0000000d18217223 */ /* 0x000fe20000000023 */
[----:B------:R-:W-:Y:S01]  /*07c0*/  FFMA R16, R16, R9, R11 ;  /* 0x0000000910107223 */ /* 0x000fe2000000000b */
[----:B------:R-:W-:Y:S01]  /*07d0*/  FFMA R13, R13, R25, R12 ;  /* 0x000000190d0d7223 */ /* 0x000fe2000000000c */
[-C--:B------:R-:W-:Y:S02]  /*07e0*/  FFMA R35, R24, R17.reuse, R8 ;  /* 0x0000001118237223 */ /* 0x080fe40000000008 */
[----:B------:R-:W-:Y:S01]  /*07f0*/  FFMA R12, R25, R17, R16 ;  /* 0x00000011190c7223 */ /* 0x000fe20000000010 */
[----:B------:R-:W-:Y:S04]  /*0800*/  LDS.128 R8, [R2+0x30] ;  /* 0x0000300002087984 */ /* 0x000fe80000000c00 */
[----:B------:R-:W1:Y:S01]  /*0810*/  LDS.64 R16, [R0+0x600] ;  /* 0x0006000000107984 */ /* 0x000e620000000a00 */
[----:B0-----:R-:W-:Y:S01]  /*0820*/  FFMA R33, R26, R14, R33 ;  /* 0x0000000e1a217223 */ /* 0x001fe20000000021 */
[----:B------:R-:W-:Y:S01]  /*0830*/  FFMA R14, R14, R27, R13 ;  /* 0x0000001b0e0e7223 */ /* 0x000fe2000000000d */
[-C--:B------:R-:W-:Y:S01]  /*0840*/  FFMA R24, R26, R18.reuse, R35 ;  /* 0x000000121a187223 */ /* 0x080fe20000000023 */
[----:B------:R-:W-:Y:S01]  /*0850*/  FFMA R18, R27, R18, R12 ;  /* 0x000000121b127223 */ /* 0x000fe2000000000c */
[----:B------:R-:W-:Y:S01]  /*0860*/  FFMA R33, R22, R15, R33 ;  /* 0x0000000f16217223 */ /* 0x000fe20000000021 */
[----:B------:R-:W-:-:S02]  /*0870*/  FFMA R26, R15, R23, R14 ;  /* 0x000000170f1a7223 */ /* 0x000fc4000000000e */
[----:B------:R-:W0:Y:S01]  /*0880*/  LDS.128 R12, [R2+0x70] ;  /* 0x00007000020c7984 */ /* 0x000e220000000c00 */
[----:B------:R-:W-:-:S03]  /*0890*/  FFMA R27, R22, R19, R24 ;  /* 0x00000013161b7223 */ /* 0x000fc60000000018 */
[----:B------:R-:W2:Y:S01]  /*08a0*/  LDS.64 R24, [R0+0x680] ;  /* 0x0006800000187984 */ /* 0x000ea20000000a00 */
[----:B------:R-:W-:-:S03]  /*08b0*/  FFMA R35, R23, R19, R18 ;  /* 0x0000001317237223 */ /* 0x000fc60000000012 */
[----:B------:R-:W3:Y:S04]  /*08c0*/  LDS.64 R18, [R0+0x700] ;  /* 0x0007000000127984 */ /* 0x000ee80000000a00 */
[----:B------:R-:W4:Y:S01]  /*08d0*/  LDS.64 R22, [R0+0x780] ;  /* 0x0007800000167984 */ /* 0x000f220000000a00 */
[----:B------:R-:W-:Y:S01]  /*08e0*/  IADD3 R21, PT, PT, R21, 0x1, RZ ;  /* 0x0000000115157810 */ /* 0x000fe20007ffe0ff */
[----:B-1----:R-:W-:-:S03]  /*08f0*/  FFMA R33, R8, R16, R33 ;  /* 0x0000001008217223 */ /* 0x002fc60000000021 */
[----:B------:R-:W-:Y:S01]  /*0900*/  ISETP.NE.AND P0, PT, R21, RZ, PT ;  /* 0x000000ff1500720c */ /* 0x000fe20003f05270 */
[-C--:B------:R-:W-:Y:S01]  /*0910*/  FFMA R26, R8, R17.reuse, R26 ;  /* 0x00000011081a7223 */ /* 0x080fe2000000001a */
[----:B------:R-:W-:Y:S02]  /*0920*/  IADD3 R32, PT, PT, R32, 0x10, RZ ;  /* 0x0000001020207810 */ /* 0x000fe40007ffe0ff */
[----:B------:R-:W-:Y:S02]  /*0930*/  IADD3 R30, PT, PT, R30, 0x10, RZ ;  /* 0x000000101e1e7810 */ /* 0x000fe40007ffe0ff */
[----:B------:R-:W-:Y:S02]  /*0940*/  IADD3 R6, PT, PT, R6, 0x10, RZ ;  /* 0x0000001006067810 */ /* 0x000fe40007ffe0ff */
[----:B------:R-:W-:Y:S02]  /*0950*/  LEA R28, R3, R28, 0x4 ;  /* 0x0000001c031c7211 */ /* 0x000fe400078e20ff */
[----:B------:R-:W-:Y:S01]  /*0960*/  IADD3 R7, PT, PT, R7, 0x10, RZ ;  /* 0x0000001007077810 */ /* 0x000fe20007ffe0ff */
[----:B0-----:R-:W-:Y:S01]  /*0970*/  FFMA R16, R16, R12, R27 ;  /* 0x0000000c10107223 */ /* 0x001fe2000000001b */
[----:B------:R-:W-:Y:S01]  /*0980*/  FFMA R12, R12, R17, R35 ;  /* 0x000000110c0c7223 */ /* 0x000fe20000000023 */
[C---:B--2---:R-:W-:Y:S01]  /*0990*/  FFMA R33, R24.reuse, R9, R33 ;  /* 0x0000000918217223 */ /* 0x044fe20000000021 */
[----:B------:R-:W-:Y:S01]  /*09a0*/  FFMA R9, R9, R25, R26 ;  /* 0x0000001909097223 */ /* 0x000fe2000000001a */
[-C--:B------:R-:W-:Y:S01]  /*09b0*/  FFMA R17, R24, R13.reuse, R16 ;  /* 0x0000000d18117223 */ /* 0x080fe20000000010 */
[----:B------:R-:W-:Y:S01]  /*09c0*/  FFMA R12, R25, R13, R12 ;  /* 0x0000000d190c7223 */ /* 0x000fe2000000000c */
[----:B---3--:R-:W-:Y:S01]  /*09d0*/  FFMA R33, R18, R10, R33 ;  /* 0x0000000a12217223 */ /* 0x008fe20000000021 */
[----:B------:R-:W-:Y:S01]  /*09e0*/  FFMA R10, R10, R19, R9 ;  /* 0x000000130a0a7223 */ /* 0x000fe20000000009 */
[-C--:B------:R-:W-:Y:S01]  /*09f0*/  FFMA R18, R18, R14.reuse, R17 ;  /* 0x0000000e12127223 */ /* 0x080fe20000000011 */
[----:B------:R-:W-:Y:S01]  /*0a00*/  FFMA R12, R19, R14, R12 ;  /* 0x0000000e130c7223 */ /* 0x000fe2000000000c */
[C---:B----4-:R-:W-:Y:S01]  /*0a10*/  FFMA R25, R22.reuse, R11, R33 ;  /* 0x0000000b16197223 */ /* 0x050fe20000000021 */
[----:B------:R-:W-:Y:S01]  /*0a20*/  FFMA R24, R11, R23, R10 ;  /* 0x000000170b187223 */ /* 0x000fe2000000000a */
[-C--:B------:R-:W-:Y:S01]  /*0a30*/  FFMA R27, R22, R15.reuse, R18 ;  /* 0x0000000f161b7223 */ /* 0x080fe20000000012 */
[----:B------:R-:W-:Y:S01]  /*0a40*/  FFMA R33, R23, R15, R12 ;  /* 0x0000000f17217223 */ /* 0x000fe2000000000c */
[----:B------:R-:W-:Y:S01]  /*0a50*/  LEA R20, R3, R20, 0x4 ;  /* 0x0000001403147211 */ /* 0x000fe200078e20ff */
[----:B------:R-:W-:Y:S06]  /*0a60*/  BAR.SYNC.DEFER_BLOCKING 0x0 ;  /* 0x0000000000007b1d */ /* 0x000fec0000010000 */
[----:B------:R-:W-:Y:S05]  /*0a70*/  @P0 BRA `(.L_x_1) ;  /* 0xfffffff400f40947 */ /* 0x000fea000383ffff */
.L_x_0:
[C---:B------:R-:W-:Y:S02]  /*0a80*/  IADD3 R11, PT, PT, R31.reuse, 0x1, RZ ;  /* 0x000000011f0b7810 */ /* 0x040fe40007ffe0ff */
[C---:B------:R-:W-:Y:S02]  /*0a90*/  IADD3 R14, PT, PT, R34.reuse, 0x1, RZ ;  /* 0x00000001220e7810 */ /* 0x040fe40007ffe0ff */
[C---:B------:R-:W-:Y:S02]  /*0aa0*/  VIMNMX R2, PT, PT, R34.reuse, R11, !PT ;  /* 0x0000000b22027248 */ /* 0x040fe40007fe0100 */
[C---:B------:R-:W-:Y:S01]  /*0ab0*/  VIMNMX R0, PT, PT, R34.reuse, R31, !PT ;  /* 0x0000001f22007248 */ /* 0x040fe20007fe0100 */
[-C--:B------:R-:W-:Y:S01]  /*0ac0*/  IMAD R34, R34, R3.reuse, RZ ;  /* 0x0000000322227224 */ /* 0x080fe200078e02ff */
[----:B------:R-:W-:Y:S02]  /*0ad0*/  ISETP.GE.AND P1, PT, R2, R3, PT ;  /* 0x000000030200720c */ /* 0x000fe40003f26270 */
[----:B------:R-:W-:-:S02]  /*0ae0*/  VIMNMX R2, PT, PT, R31, R14, !PT ;  /* 0x0000000e1f027248 */ /* 0x000fc40007fe0100 */
[-C--:B------:R-:W-:Y:S02]  /*0af0*/  ISETP.GE.AND P2, PT, R0, R3.reuse, PT ;  /* 0x000000030000720c */ /* 0x080fe40003f46270 */
[-C--:B------:R-:W-:Y:S02]  /*0b00*/  ISETP.GE.AND P0, PT, R2, R3.reuse, PT ;  /* 0x000000030200720c */ /* 0x080fe40003f06270 */
[----:B------:R-:W-:Y:S02]  /*0b10*/  VIMNMX R2, PT, PT, R11, R14, !PT ;  /* 0x0000000e0b027248 */ /* 0x000fe40007fe0100 */
[----:B------:R-:W-:-:S03]  /*0b20*/  IADD3 R0, PT, PT, R34, R3, RZ ;  /* 0x0000000322007210 */ /* 0x000fc60007ffe0ff */
[----:B------:R-:W0:Y:S01]  /*0b30*/  @!P1 LDC.64 R6, c[0x0][0x390] ;  /* 0x0000e400ff069b82 */ /* 0x000e220000000a00 */
[----:B------:R-:W-:Y:S02]  /*0b40*/  @!P1 SHF.R.S32.HI R10, RZ, 0x1f, R34 ;  /* 0x0000001fff0a9819 */ /* 0x000fe40000011422 */
[CC--:B------:R-:W-:Y:S02]  /*0b50*/  @!P1 IADD3 R12, P3, PT, R31.reuse, R34.reuse, RZ ;  /* 0x000000221f0c9210 */ /* 0x0c0fe40007f7e0ff */
[C---:B------:R-:W-:Y:S02]  /*0b60*/  @!P2 IADD3 R11, PT, PT, R31.reuse, R34, RZ ;  /* 0x000000221f0ba210 */ /* 0x040fe40007ffe0ff */
[C---:B------:R-:W-:Y:S01]  /*0b70*/  @!P1 LEA.HI.X.SX32 R10, R31.reuse, R10, 0x1, P3 ;  /* 0x0000000a1f0a9211 */ /* 0x040fe200018f0eff */
[----:B------:R-:W1:Y:S01]  /*0b80*/  @!P2 LDC.64 R8, c[0x0][0x390] ;  /* 0x0000e400ff08ab82 */ /* 0x000e620000000a00 */
[----:B------:R-:W-:Y:S02]  /*0b90*/  ISETP.GE.AND P3, PT, R2, R3, PT ;  /* 0x000000030200720c */ /* 0x000fe40003f66270 */
[----:B------:R-:W-:-:S05]  /*0ba0*/  @!P0 IADD3 R13, PT, PT, R31, R0, RZ ;  /* 0x000000001f0d8210 */ /* 0x000fca0007ffe0ff */
[----:B------:R-:W2:Y:S01]  /*0bb0*/  @!P0 LDC.64 R4, c[0x0][0x390] ;  /* 0x0000e400ff048b82 */ /* 0x000ea20000000a00 */
[----:B0-----:R-:W-:-:S04]  /*0bc0*/  @!P1 LEA R6, P4, R12, R6, 0x2 ;  /* 0x000000060c069211 */ /* 0x001fc800078810ff */
[----:B------:R-:W-:Y:S01]  /*0bd0*/  @!P1 LEA.HI.X R7, R12, R7, R10, 0x2, P4 ;  /* 0x000000070c079211 */ /* 0x000fe200020f140a */
[----:B-1----:R-:W-:-:S05]  /*0be0*/  @!P2 IMAD.WIDE R8, R11, 0x4, R8 ;  /* 0x000000040b08a825 */ /* 0x002fca00078e0208 */
[----:B------:R0:W-:Y:S01]  /*0bf0*/  @!P2 STG.E desc[UR8][R8.64], R25 ;  /* 0x000000190800a986 */ /* 0x0001e2000c101908 */
[----:B--2---:R-:W-:-:S03]  /*0c00*/  @!P0 IMAD.WIDE R4, R13, 0x4, R4 ;  /* 0x000000040d048825 */ /* 0x004fc600078e0204 */
[----:B------:R0:W-:Y:S04]  /*0c10*/  @!P1 STG.E desc[UR8][R6.64+0x4], R24 ;  /* 0x0000041806009986 */ /* 0x0001e8000c101908 */
[----:B------:R0:W-:Y:S01]  /*0c20*/  @!P0 STG.E desc[UR8][R4.64], R27 ;  /* 0x0000001b04008986 */ /* 0x0001e2000c101908 */
[----:B------:R-:W-:Y:S05]  /*0c30*/  @P3 EXIT ;  /* 0x000000000000394d */ /* 0x000fea0003800000 */
[----:B------:R-:W1:Y:S01]  /*0c40*/  LDCU.64 UR4, c[0x0][0x390] ;  /* 0x00007200ff0477ac */ /* 0x000e620008000a00 */
[----:B------:R-:W-:Y:S02]  /*0c50*/  SHF.R.S32.HI R2, RZ, 0x1f, R0 ;  /* 0x0000001fff027819 */ /* 0x000fe40000011400 */
[----:B------:R-:W-:-:S04]  /*0c60*/  IADD3 R0, P0, PT, R31, R0, RZ ;  /* 0x000000001f007210 */ /* 0x000fc80007f1e0ff */
[----:B------:R-:W-:Y:S02]  /*0c70*/  LEA.HI.X.SX32 R31, R31, R2, 0x1, P0 ;  /* 0x000000021f1f7211 */ /* 0x000fe400000f0eff */
[----:B-1----:R-:W-:-:S04]  /*0c80*/  LEA R2, P0, R0, UR4, 0x2 ;  /* 0x0000000400027c11 */ /* 0x002fc8000f8010ff */
[----:B------:R-:W-:-:S05]  /*0c90*/  LEA.HI.X R3, R0, UR5, R31, 0x2, P0 ;  /* 0x0000000500037c11 */ /* 0x000fca00080f141f */
[----:B------:R-:W-:Y:S01]  /*0ca0*/  STG.E desc[UR8][R2.64+0x4], R33 ;  /* 0x0000042102007986 */ /* 0x000fe2000c101908 */
[----:B------:R-:W-:Y:S05]  /*0cb0*/  EXIT ;  /* 0x000000000000794d */ /* 0x000fea0003800000 */
.L_x_2:
[----:B------:R-:W-:-:S00]  /*0cc0*/  BRA `(.L_x_2) ;  /* 0xfffffffc00fc7947 */ /* 0x000fc0000383ffff */
[----:B------:R-:W-:-:S00]  /*0cd0*/  NOP ;  /* 0x0000000000007918 */ /* 0x000fc00000000000 */
        /* <DEDUP_REMOVED lines=10> */
.L_x_3:


//--------------------- .nv.shared._Z19registerTiledMatMulPfS_S_i --------------------------
	.section	.nv.shared._Z19registerTiledMatMulPfS_S_i,"aw",@nobits
	.sectionflags	@""
	.align	4
.nv.shared._Z19registerTiledMatMulPfS_S_i:
	.zero		5120


//--------------------- .nv.shared.reserved.0     --------------------------
	.section	.nv.shared.reserved.0,"aw",@nobits
	.weak		__nv_reservedSMEM_offset_0_alias
	.size		__nv_reservedSMEM_offset_0_alias, 0, 64
	.other		__nv_reservedSMEM_offset_0_alias,@"STO_CUDA_RESERVED_SHARED STV_DEFAULT"
__nv_reservedSMEM_offset_0_alias:
	.zero		0
	.zero		64


//--------------------- .nv.constant0._Z19registerTiledMatMulPfS_S_i --------------------------
	.section	.nv.constant0._Z19registerTiledMatMulPfS_S_i,"a",@progbits
	.sectionflags	@""
	.align	4
.nv.constant0._Z19registerTiledMatMulPfS_S_i:
	.zero		924


//--------------------- SYMBOLS --------------------------

	.type		.nv.reservedSmem.offset0,@object
	.size		.nv.reservedSmem.offset0,0x4
	.type		.nv.reservedSmem.cap,@object
	.size		.nv.reservedSmem.cap,0x4
